//
// Generated by NVIDIA NVVM Compiler
//
// Compiler Build ID: CL-36424714
// Cuda compilation tools, release 13.0, V13.0.88
// Based on NVVM 20.0.0
//

.version 9.0
.target sm_100
.address_size 64

	// .globl	_Z9reductionPfii
// _ZZ9reductionPfiiE8shared_0 has been demoted

.visible .entry _Z9reductionPfii(
	.param .u64 .ptr .align 1 _Z9reductionPfii_param_0,
	.param .u32 _Z9reductionPfii_param_1,
	.param .u32 _Z9reductionPfii_param_2
)
{
	.reg .pred 	%p<42>;
	.reg .b32 	%r<133>;
	.reg .b32 	%f<347>;
	.reg .b64 	%rd<105>;
	// demoted variable
	.shared .align 4 .b8 _ZZ9reductionPfiiE8shared_0[2048];
	ld.param.u64 	%rd26, [_Z9reductionPfii_param_0];
	ld.param.u32 	%r75, [_Z9reductionPfii_param_1];
	cvta.to.global.u64 	%rd1, %rd26;
	mov.u32 	%r1, %tid.x;
	shl.b32 	%r76, %r1, 7;
	and.b32  	%r2, %r76, 129024;
	and.b32  	%r3, %r1, 15;
	or.b32  	%r77, %r2, %r3;
	mov.u32 	%r78, %ctaid.x;
	shr.u32 	%r79, %r1, 9;
	add.s32 	%r80, %r79, %r78;
	shl.b32 	%r81, %r80, 4;
	and.b32  	%r4, %r81, 134217712;
	add.s32 	%r5, %r77, %r4;
	setp.lt.s32 	%p1, %r75, 1;
	mov.f32 	%f319, 0f00000000;
	@%p1 bra 	$L__BB0_13;
	add.s32 	%r83, %r75, -1;
	shr.u32 	%r84, %r83, 18;
	add.s32 	%r6, %r84, 1;
	and.b32  	%r7, %r6, 15;
	setp.lt.u32 	%p2, %r75, 3932161;
	mov.f32 	%f319, 0f00000000;
	mov.b32 	%r111, 0;
	@%p2 bra 	$L__BB0_4;
	and.b32  	%r86, %r6, 32752;
	neg.s32 	%r109, %r86;
	mul.wide.u32 	%rd27, %r5, 4;
	add.s64 	%rd28, %rd27, %rd1;
	add.s64 	%rd97, %rd28, 8388608;
	mov.f32 	%f319, 0f00000000;
	mov.b32 	%r111, 0;
$L__BB0_3:
	.pragma "nounroll";
	ld.global.f32 	%f58, [%rd97+-8388608];
	add.f32 	%f59, %f319, %f58;
	ld.global.f32 	%f60, [%rd97+-7340032];
	add.f32 	%f61, %f59, %f60;
	ld.global.f32 	%f62, [%rd97+-6291456];
	add.f32 	%f63, %f61, %f62;
	ld.global.f32 	%f64, [%rd97+-5242880];
	add.f32 	%f65, %f63, %f64;
	ld.global.f32 	%f66, [%rd97+-4194304];
	add.f32 	%f67, %f65, %f66;
	ld.global.f32 	%f68, [%rd97+-3145728];
	add.f32 	%f69, %f67, %f68;
	ld.global.f32 	%f70, [%rd97+-2097152];
	add.f32 	%f71, %f69, %f70;
	ld.global.f32 	%f72, [%rd97+-1048576];
	add.f32 	%f73, %f71, %f72;
	ld.global.f32 	%f74, [%rd97];
	add.f32 	%f75, %f73, %f74;
	ld.global.f32 	%f76, [%rd97+1048576];
	add.f32 	%f77, %f75, %f76;
	ld.global.f32 	%f78, [%rd97+2097152];
	add.f32 	%f79, %f77, %f78;
	ld.global.f32 	%f80, [%rd97+3145728];
	add.f32 	%f81, %f79, %f80;
	ld.global.f32 	%f82, [%rd97+4194304];
	add.f32 	%f83, %f81, %f82;
	ld.global.f32 	%f84, [%rd97+5242880];
	add.f32 	%f85, %f83, %f84;
	ld.global.f32 	%f86, [%rd97+6291456];
	add.f32 	%f87, %f85, %f86;
	ld.global.f32 	%f88, [%rd97+7340032];
	add.f32 	%f319, %f87, %f88;
	add.s32 	%r111, %r111, 4194304;
	add.s32 	%r109, %r109, 16;
	add.s64 	%rd97, %rd97, 16777216;
	setp.ne.s32 	%p3, %r109, 0;
	@%p3 bra 	$L__BB0_3;
$L__BB0_4:
	setp.eq.s32 	%p4, %r7, 0;
	@%p4 bra 	$L__BB0_13;
	and.b32  	%r14, %r6, 7;
	setp.lt.u32 	%p5, %r7, 8;
	@%p5 bra 	$L__BB0_7;
	add.s32 	%r87, %r111, %r5;
	mul.wide.u32 	%rd29, %r87, 4;
	add.s64 	%rd30, %rd1, %rd29;
	ld.global.f32 	%f90, [%rd30];
	add.f32 	%f91, %f319, %f90;
	cvt.u64.u32 	%rd31, %r5;
	cvt.u64.u32 	%rd32, %r111;
	add.s64 	%rd33, %rd32, %rd31;
	shl.b64 	%rd34, %rd33, 2;
	add.s64 	%rd35, %rd1, %rd34;
	ld.global.f32 	%f92, [%rd35+1048576];
	add.f32 	%f93, %f91, %f92;
	ld.global.f32 	%f94, [%rd35+2097152];
	add.f32 	%f95, %f93, %f94;
	ld.global.f32 	%f96, [%rd35+3145728];
	add.f32 	%f97, %f95, %f96;
	ld.global.f32 	%f98, [%rd35+4194304];
	add.f32 	%f99, %f97, %f98;
	ld.global.f32 	%f100, [%rd35+5242880];
	add.f32 	%f101, %f99, %f100;
	ld.global.f32 	%f102, [%rd35+6291456];
	add.f32 	%f103, %f101, %f102;
	ld.global.f32 	%f104, [%rd35+7340032];
	add.f32 	%f319, %f103, %f104;
	add.s32 	%r111, %r111, 2097152;
$L__BB0_7:
	setp.eq.s32 	%p6, %r14, 0;
	@%p6 bra 	$L__BB0_13;
	and.b32  	%r17, %r6, 3;
	setp.lt.u32 	%p7, %r14, 4;
	@%p7 bra 	$L__BB0_10;
	add.s32 	%r88, %r111, %r5;
	mul.wide.u32 	%rd36, %r88, 4;
	add.s64 	%rd37, %rd1, %rd36;
	ld.global.f32 	%f106, [%rd37];
	add.f32 	%f107, %f319, %f106;
	cvt.u64.u32 	%rd38, %r5;
	cvt.u64.u32 	%rd39, %r111;
	add.s64 	%rd40, %rd39, %rd38;
	shl.b64 	%rd41, %rd40, 2;
	add.s64 	%rd42, %rd1, %rd41;
	ld.global.f32 	%f108, [%rd42+1048576];
	add.f32 	%f109, %f107, %f108;
	ld.global.f32 	%f110, [%rd42+2097152];
	add.f32 	%f111, %f109, %f110;
	ld.global.f32 	%f112, [%rd42+3145728];
	add.f32 	%f319, %f111, %f112;
	add.s32 	%r111, %r111, 1048576;
$L__BB0_10:
	setp.eq.s32 	%p8, %r17, 0;
	@%p8 bra 	$L__BB0_13;
	add.s32 	%r89, %r111, %r2;
	add.s32 	%r90, %r89, %r4;
	add.s32 	%r91, %r90, %r3;
	mul.wide.u32 	%rd43, %r91, 4;
	add.s64 	%rd98, %rd1, %rd43;
	neg.s32 	%r114, %r17;
$L__BB0_12:
	.pragma "nounroll";
	ld.global.f32 	%f113, [%rd98];
	add.f32 	%f319, %f319, %f113;
	add.s64 	%rd98, %rd98, 1048576;
	add.s32 	%r114, %r114, 1;
	setp.ne.s32 	%p9, %r114, 0;
	@%p9 bra 	$L__BB0_12;
$L__BB0_13:
	setp.lt.s32 	%p10, %r75, 1;
	bar.sync 	0;
	mov.f32 	%f328, 0f00000000;
	@%p10 bra 	$L__BB0_26;
	add.s32 	%r93, %r75, -1;
	shr.u32 	%r94, %r93, 18;
	add.s32 	%r23, %r94, 1;
	and.b32  	%r24, %r23, 15;
	setp.lt.u32 	%p11, %r75, 3932161;
	mov.f32 	%f328, 0f00000000;
	mov.b32 	%r117, 0;
	@%p11 bra 	$L__BB0_17;
	and.b32  	%r96, %r23, 32752;
	neg.s32 	%r115, %r96;
	mul.wide.u32 	%rd44, %r5, 4;
	add.s64 	%rd45, %rd44, %rd1;
	add.s64 	%rd99, %rd45, 8912896;
	mov.f32 	%f328, 0f00000000;
	mov.b32 	%r117, 0;
$L__BB0_16:
	.pragma "nounroll";
	ld.global.f32 	%f118, [%rd99+-8388608];
	add.f32 	%f119, %f328, %f118;
	ld.global.f32 	%f120, [%rd99+-7340032];
	add.f32 	%f121, %f119, %f120;
	ld.global.f32 	%f122, [%rd99+-6291456];
	add.f32 	%f123, %f121, %f122;
	ld.global.f32 	%f124, [%rd99+-5242880];
	add.f32 	%f125, %f123, %f124;
	ld.global.f32 	%f126, [%rd99+-4194304];
	add.f32 	%f127, %f125, %f126;
	ld.global.f32 	%f128, [%rd99+-3145728];
	add.f32 	%f129, %f127, %f128;
	ld.global.f32 	%f130, [%rd99+-2097152];
	add.f32 	%f131, %f129, %f130;
	ld.global.f32 	%f132, [%rd99+-1048576];
	add.f32 	%f133, %f131, %f132;
	ld.global.f32 	%f134, [%rd99];
	add.f32 	%f135, %f133, %f134;
	ld.global.f32 	%f136, [%rd99+1048576];
	add.f32 	%f137, %f135, %f136;
	ld.global.f32 	%f138, [%rd99+2097152];
	add.f32 	%f139, %f137, %f138;
	ld.global.f32 	%f140, [%rd99+3145728];
	add.f32 	%f141, %f139, %f140;
	ld.global.f32 	%f142, [%rd99+4194304];
	add.f32 	%f143, %f141, %f142;
	ld.global.f32 	%f144, [%rd99+5242880];
	add.f32 	%f145, %f143, %f144;
	ld.global.f32 	%f146, [%rd99+6291456];
	add.f32 	%f147, %f145, %f146;
	ld.global.f32 	%f148, [%rd99+7340032];
	add.f32 	%f328, %f147, %f148;
	add.s32 	%r117, %r117, 4194304;
	add.s32 	%r115, %r115, 16;
	add.s64 	%rd99, %rd99, 16777216;
	setp.ne.s32 	%p12, %r115, 0;
	@%p12 bra 	$L__BB0_16;
$L__BB0_17:
	setp.eq.s32 	%p13, %r24, 0;
	@%p13 bra 	$L__BB0_26;
	and.b32  	%r31, %r23, 7;
	setp.lt.u32 	%p14, %r24, 8;
	@%p14 bra 	$L__BB0_20;
	cvt.u64.u32 	%rd46, %r117;
	cvt.u64.u32 	%rd47, %r5;
	add.s64 	%rd48, %rd47, %rd46;
	shl.b64 	%rd49, %rd48, 2;
	add.s64 	%rd50, %rd1, %rd49;
	ld.global.f32 	%f150, [%rd50+524288];
	add.f32 	%f151, %f328, %f150;
	ld.global.f32 	%f152, [%rd50+1572864];
	add.f32 	%f153, %f151, %f152;
	ld.global.f32 	%f154, [%rd50+2621440];
	add.f32 	%f155, %f153, %f154;
	ld.global.f32 	%f156, [%rd50+3670016];
	add.f32 	%f157, %f155, %f156;
	ld.global.f32 	%f158, [%rd50+4718592];
	add.f32 	%f159, %f157, %f158;
	ld.global.f32 	%f160, [%rd50+5767168];
	add.f32 	%f161, %f159, %f160;
	ld.global.f32 	%f162, [%rd50+6815744];
	add.f32 	%f163, %f161, %f162;
	ld.global.f32 	%f164, [%rd50+7864320];
	add.f32 	%f328, %f163, %f164;
	add.s32 	%r117, %r117, 2097152;
$L__BB0_20:
	setp.eq.s32 	%p15, %r31, 0;
	@%p15 bra 	$L__BB0_26;
	and.b32  	%r34, %r23, 3;
	setp.lt.u32 	%p16, %r31, 4;
	@%p16 bra 	$L__BB0_23;
	cvt.u64.u32 	%rd51, %r117;
	cvt.u64.u32 	%rd52, %r5;
	add.s64 	%rd53, %rd52, %rd51;
	shl.b64 	%rd54, %rd53, 2;
	add.s64 	%rd55, %rd1, %rd54;
	ld.global.f32 	%f166, [%rd55+524288];
	add.f32 	%f167, %f328, %f166;
	ld.global.f32 	%f168, [%rd55+1572864];
	add.f32 	%f169, %f167, %f168;
	ld.global.f32 	%f170, [%rd55+2621440];
	add.f32 	%f171, %f169, %f170;
	ld.global.f32 	%f172, [%rd55+3670016];
	add.f32 	%f328, %f171, %f172;
	add.s32 	%r117, %r117, 1048576;
$L__BB0_23:
	setp.eq.s32 	%p17, %r34, 0;
	@%p17 bra 	$L__BB0_26;
	cvt.u64.u32 	%rd56, %r117;
	cvt.u64.u32 	%rd57, %r5;
	add.s64 	%rd58, %rd56, %rd57;
	shl.b64 	%rd59, %rd58, 2;
	add.s64 	%rd60, %rd59, %rd1;
	add.s64 	%rd100, %rd60, 524288;
	neg.s32 	%r120, %r34;
$L__BB0_25:
	.pragma "nounroll";
	ld.global.f32 	%f173, [%rd100];
	add.f32 	%f328, %f328, %f173;
	add.s64 	%rd100, %rd100, 1048576;
	add.s32 	%r120, %r120, 1;
	setp.ne.s32 	%p18, %r120, 0;
	@%p18 bra 	$L__BB0_25;
$L__BB0_26:
	setp.lt.s32 	%p19, %r75, 1;
	bar.sync 	0;
	add.f32 	%f27, %f319, %f328;
	mov.f32 	%f337, 0f00000000;
	@%p19 bra 	$L__BB0_39;
	add.s32 	%r98, %r75, -1;
	shr.u32 	%r99, %r98, 18;
	add.s32 	%r40, %r99, 1;
	and.b32  	%r41, %r40, 15;
	setp.lt.u32 	%p20, %r75, 3932161;
	mov.f32 	%f337, 0f00000000;
	mov.b32 	%r123, 0;
	@%p20 bra 	$L__BB0_30;
	and.b32  	%r101, %r40, 32752;
	neg.s32 	%r121, %r101;
	mul.wide.u32 	%rd61, %r5, 4;
	add.s64 	%rd62, %rd61, %rd1;
	add.s64 	%rd101, %rd62, 8650752;
	mov.f32 	%f337, 0f00000000;
	mov.b32 	%r123, 0;
$L__BB0_29:
	.pragma "nounroll";
	ld.global.f32 	%f178, [%rd101+-8388608];
	add.f32 	%f179, %f337, %f178;
	ld.global.f32 	%f180, [%rd101+-7340032];
	add.f32 	%f181, %f179, %f180;
	ld.global.f32 	%f182, [%rd101+-6291456];
	add.f32 	%f183, %f181, %f182;
	ld.global.f32 	%f184, [%rd101+-5242880];
	add.f32 	%f185, %f183, %f184;
	ld.global.f32 	%f186, [%rd101+-4194304];
	add.f32 	%f187, %f185, %f186;
	ld.global.f32 	%f188, [%rd101+-3145728];
	add.f32 	%f189, %f187, %f188;
	ld.global.f32 	%f190, [%rd101+-2097152];
	add.f32 	%f191, %f189, %f190;
	ld.global.f32 	%f192, [%rd101+-1048576];
	add.f32 	%f193, %f191, %f192;
	ld.global.f32 	%f194, [%rd101];
	add.f32 	%f195, %f193, %f194;
	ld.global.f32 	%f196, [%rd101+1048576];
	add.f32 	%f197, %f195, %f196;
	ld.global.f32 	%f198, [%rd101+2097152];
	add.f32 	%f199, %f197, %f198;
	ld.global.f32 	%f200, [%rd101+3145728];
	add.f32 	%f201, %f199, %f200;
	ld.global.f32 	%f202, [%rd101+4194304];
	add.f32 	%f203, %f201, %f202;
	ld.global.f32 	%f204, [%rd101+5242880];
	add.f32 	%f205, %f203, %f204;
	ld.global.f32 	%f206, [%rd101+6291456];
	add.f32 	%f207, %f205, %f206;
	ld.global.f32 	%f208, [%rd101+7340032];
	add.f32 	%f337, %f207, %f208;
	add.s32 	%r123, %r123, 4194304;
	add.s32 	%r121, %r121, 16;
	add.s64 	%rd101, %rd101, 16777216;
	setp.ne.s32 	%p21, %r121, 0;
	@%p21 bra 	$L__BB0_29;
$L__BB0_30:
	setp.eq.s32 	%p22, %r41, 0;
	@%p22 bra 	$L__BB0_39;
	and.b32  	%r48, %r40, 7;
	setp.lt.u32 	%p23, %r41, 8;
	@%p23 bra 	$L__BB0_33;
	cvt.u64.u32 	%rd63, %r123;
	cvt.u64.u32 	%rd64, %r5;
	add.s64 	%rd65, %rd64, %rd63;
	shl.b64 	%rd66, %rd65, 2;
	add.s64 	%rd67, %rd1, %rd66;
	ld.global.f32 	%f210, [%rd67+262144];
	add.f32 	%f211, %f337, %f210;
	ld.global.f32 	%f212, [%rd67+1310720];
	add.f32 	%f213, %f211, %f212;
	ld.global.f32 	%f214, [%rd67+2359296];
	add.f32 	%f215, %f213, %f214;
	ld.global.f32 	%f216, [%rd67+3407872];
	add.f32 	%f217, %f215, %f216;
	ld.global.f32 	%f218, [%rd67+4456448];
	add.f32 	%f219, %f217, %f218;
	ld.global.f32 	%f220, [%rd67+5505024];
	add.f32 	%f221, %f219, %f220;
	ld.global.f32 	%f222, [%rd67+6553600];
	add.f32 	%f223, %f221, %f222;
	ld.global.f32 	%f224, [%rd67+7602176];
	add.f32 	%f337, %f223, %f224;
	add.s32 	%r123, %r123, 2097152;
$L__BB0_33:
	setp.eq.s32 	%p24, %r48, 0;
	@%p24 bra 	$L__BB0_39;
	and.b32  	%r51, %r40, 3;
	setp.lt.u32 	%p25, %r48, 4;
	@%p25 bra 	$L__BB0_36;
	cvt.u64.u32 	%rd68, %r123;
	cvt.u64.u32 	%rd69, %r5;
	add.s64 	%rd70, %rd69, %rd68;
	shl.b64 	%rd71, %rd70, 2;
	add.s64 	%rd72, %rd1, %rd71;
	ld.global.f32 	%f226, [%rd72+262144];
	add.f32 	%f227, %f337, %f226;
	ld.global.f32 	%f228, [%rd72+1310720];
	add.f32 	%f229, %f227, %f228;
	ld.global.f32 	%f230, [%rd72+2359296];
	add.f32 	%f231, %f229, %f230;
	ld.global.f32 	%f232, [%rd72+3407872];
	add.f32 	%f337, %f231, %f232;
	add.s32 	%r123, %r123, 1048576;
$L__BB0_36:
	setp.eq.s32 	%p26, %r51, 0;
	@%p26 bra 	$L__BB0_39;
	cvt.u64.u32 	%rd73, %r123;
	cvt.u64.u32 	%rd74, %r5;
	add.s64 	%rd75, %rd73, %rd74;
	shl.b64 	%rd76, %rd75, 2;
	add.s64 	%rd77, %rd76, %rd1;
	add.s64 	%rd102, %rd77, 262144;
	neg.s32 	%r126, %r51;
$L__BB0_38:
	.pragma "nounroll";
	ld.global.f32 	%f233, [%rd102];
	add.f32 	%f337, %f337, %f233;
	add.s64 	%rd102, %rd102, 1048576;
	add.s32 	%r126, %r126, 1;
	setp.ne.s32 	%p27, %r126, 0;
	@%p27 bra 	$L__BB0_38;
$L__BB0_39:
	setp.lt.s32 	%p28, %r75, 1;
	bar.sync 	0;
	mov.f32 	%f346, 0f00000000;
	@%p28 bra 	$L__BB0_52;
	add.s32 	%r103, %r75, -1;
	shr.u32 	%r104, %r103, 18;
	add.s32 	%r57, %r104, 1;
	and.b32  	%r58, %r57, 15;
	setp.lt.u32 	%p29, %r75, 3932161;
	mov.f32 	%f346, 0f00000000;
	mov.b32 	%r129, 0;
	@%p29 bra 	$L__BB0_43;
	and.b32  	%r106, %r57, 32752;
	neg.s32 	%r127, %r106;
	mul.wide.u32 	%rd78, %r5, 4;
	add.s64 	%rd79, %rd78, %rd1;
	add.s64 	%rd103, %rd79, 9175040;
	mov.f32 	%f346, 0f00000000;
	mov.b32 	%r129, 0;
$L__BB0_42:
	.pragma "nounroll";
	ld.global.f32 	%f238, [%rd103+-8388608];
	add.f32 	%f239, %f346, %f238;
	ld.global.f32 	%f240, [%rd103+-7340032];
	add.f32 	%f241, %f239, %f240;
	ld.global.f32 	%f242, [%rd103+-6291456];
	add.f32 	%f243, %f241, %f242;
	ld.global.f32 	%f244, [%rd103+-5242880];
	add.f32 	%f245, %f243, %f244;
	ld.global.f32 	%f246, [%rd103+-4194304];
	add.f32 	%f247, %f245, %f246;
	ld.global.f32 	%f248, [%rd103+-3145728];
	add.f32 	%f249, %f247, %f248;
	ld.global.f32 	%f250, [%rd103+-2097152];
	add.f32 	%f251, %f249, %f250;
	ld.global.f32 	%f252, [%rd103+-1048576];
	add.f32 	%f253, %f251, %f252;
	ld.global.f32 	%f254, [%rd103];
	add.f32 	%f255, %f253, %f254;
	ld.global.f32 	%f256, [%rd103+1048576];
	add.f32 	%f257, %f255, %f256;
	ld.global.f32 	%f258, [%rd103+2097152];
	add.f32 	%f259, %f257, %f258;
	ld.global.f32 	%f260, [%rd103+3145728];
	add.f32 	%f261, %f259, %f260;
	ld.global.f32 	%f262, [%rd103+4194304];
	add.f32 	%f263, %f261, %f262;
	ld.global.f32 	%f264, [%rd103+5242880];
	add.f32 	%f265, %f263, %f264;
	ld.global.f32 	%f266, [%rd103+6291456];
	add.f32 	%f267, %f265, %f266;
	ld.global.f32 	%f268, [%rd103+7340032];
	add.f32 	%f346, %f267, %f268;
	add.s32 	%r129, %r129, 4194304;
	add.s32 	%r127, %r127, 16;
	add.s64 	%rd103, %rd103, 16777216;
	setp.ne.s32 	%p30, %r127, 0;
	@%p30 bra 	$L__BB0_42;
$L__BB0_43:
	setp.eq.s32 	%p31, %r58, 0;
	@%p31 bra 	$L__BB0_52;
	and.b32  	%r65, %r57, 7;
	setp.lt.u32 	%p32, %r58, 8;
	@%p32 bra 	$L__BB0_46;
	cvt.u64.u32 	%rd80, %r129;
	cvt.u64.u32 	%rd81, %r5;
	add.s64 	%rd82, %rd81, %rd80;
	shl.b64 	%rd83, %rd82, 2;
	add.s64 	%rd84, %rd1, %rd83;
	ld.global.f32 	%f270, [%rd84+786432];
	add.f32 	%f271, %f346, %f270;
	ld.global.f32 	%f272, [%rd84+1835008];
	add.f32 	%f273, %f271, %f272;
	ld.global.f32 	%f274, [%rd84+2883584];
	add.f32 	%f275, %f273, %f274;
	ld.global.f32 	%f276, [%rd84+3932160];
	add.f32 	%f277, %f275, %f276;
	ld.global.f32 	%f278, [%rd84+4980736];
	add.f32 	%f279, %f277, %f278;
	ld.global.f32 	%f280, [%rd84+6029312];
	add.f32 	%f281, %f279, %f280;
	ld.global.f32 	%f282, [%rd84+7077888];
	add.f32 	%f283, %f281, %f282;
	ld.global.f32 	%f284, [%rd84+8126464];
	add.f32 	%f346, %f283, %f284;
	add.s32 	%r129, %r129, 2097152;
$L__BB0_46:
	setp.eq.s32 	%p33, %r65, 0;
	@%p33 bra 	$L__BB0_52;
	and.b32  	%r68, %r57, 3;
	setp.lt.u32 	%p34, %r65, 4;
	@%p34 bra 	$L__BB0_49;
	cvt.u64.u32 	%rd85, %r129;
	cvt.u64.u32 	%rd86, %r5;
	add.s64 	%rd87, %rd86, %rd85;
	shl.b64 	%rd88, %rd87, 2;
	add.s64 	%rd89, %rd1, %rd88;
	ld.global.f32 	%f286, [%rd89+786432];
	add.f32 	%f287, %f346, %f286;
	ld.global.f32 	%f288, [%rd89+1835008];
	add.f32 	%f289, %f287, %f288;
	ld.global.f32 	%f290, [%rd89+2883584];
	add.f32 	%f291, %f289, %f290;
	ld.global.f32 	%f292, [%rd89+3932160];
	add.f32 	%f346, %f291, %f292;
	add.s32 	%r129, %r129, 1048576;
$L__BB0_49:
	setp.eq.s32 	%p35, %r68, 0;
	@%p35 bra 	$L__BB0_52;
	cvt.u64.u32 	%rd90, %r129;
	cvt.u64.u32 	%rd91, %r5;
	add.s64 	%rd92, %rd90, %rd91;
	shl.b64 	%rd93, %rd92, 2;
	add.s64 	%rd94, %rd93, %rd1;
	add.s64 	%rd104, %rd94, 786432;
	neg.s32 	%r132, %r68;
$L__BB0_51:
	.pragma "nounroll";
	ld.global.f32 	%f293, [%rd104];
	add.f32 	%f346, %f346, %f293;
	add.s64 	%rd104, %rd104, 1048576;
	add.s32 	%r132, %r132, 1;
	setp.ne.s32 	%p36, %r132, 0;
	@%p36 bra 	$L__BB0_51;
$L__BB0_52:
	bar.sync 	0;
	add.f32 	%f294, %f337, %f346;
	add.f32 	%f295, %f27, %f294;
	shl.b32 	%r107, %r1, 2;
	mov.u32 	%r108, _ZZ9reductionPfiiE8shared_0;
	add.s32 	%r74, %r108, %r107;
	st.shared.f32 	[%r74], %f295;
	bar.sync 	0;
	setp.gt.u32 	%p37, %r5, 32767;
	@%p37 bra 	$L__BB0_54;
	ld.shared.f32 	%f296, [%r74];
	ld.shared.f32 	%f297, [%r74+1024];
	add.f32 	%f298, %f296, %f297;
	st.shared.f32 	[%r74], %f298;
$L__BB0_54:
	bar.sync 	0;
	setp.gt.u32 	%p38, %r5, 16383;
	@%p38 bra 	$L__BB0_56;
	ld.shared.f32 	%f299, [%r74];
	ld.shared.f32 	%f300, [%r74+512];
	add.f32 	%f301, %f299, %f300;
	st.shared.f32 	[%r74], %f301;
$L__BB0_56:
	bar.sync 	0;
	setp.gt.u32 	%p39, %r5, 8191;
	@%p39 bra 	$L__BB0_58;
	ld.shared.f32 	%f302, [%r74];
	ld.shared.f32 	%f303, [%r74+256];
	add.f32 	%f304, %f302, %f303;
	st.shared.f32 	[%r74], %f304;
$L__BB0_58:
	bar.sync 	0;
	setp.gt.u32 	%p40, %r5, 4095;
	@%p40 bra 	$L__BB0_60;
	ld.shared.f32 	%f305, [%r74];
	ld.shared.f32 	%f306, [%r74+128];
	add.f32 	%f307, %f305, %f306;
	st.shared.f32 	[%r74], %f307;
$L__BB0_60:
	bar.sync 	0;
	setp.gt.u32 	%p41, %r5, 2047;
	@%p41 bra 	$L__BB0_62;
	ld.shared.f32 	%f308, [%r74];
	ld.shared.f32 	%f309, [%r74+64];
	add.f32 	%f310, %f308, %f309;
	mul.wide.u32 	%rd95, %r5, 4;
	add.s64 	%rd96, %rd1, %rd95;
	st.global.f32 	[%rd96], %f310;
$L__BB0_62:
	ret;

}


// ===== COMPILED SASS (sm_100) =====

	.target	sm_100

	.elftype	@"ET_EXEC"


//--------------------- .note.nv.tkinfo           --------------------------
	.section	.note.nv.tkinfo,"",@"SHT_NOTE"
	.sectionflags	@"SHF_NOTE_NV_TKINFO"
	.tkinfo
        /*0018*/ 	.word	0x00000002
        /*0030*/ 	.string	""
        /*0030*/ 	.string	"ptxas"
        /*0030*/ 	.string	"Cuda compilation tools, release 13.0, V13.0.88"
        /*0030*/ 	.string	"Build cuda_13.0.r13.0/compiler.36424714_0"
        /*0030*/ 	.string	"-arch sm_100 -m 64 "



//--------------------- .note.nv.cuinfo           --------------------------
	.section	.note.nv.cuinfo,"",@"SHT_NOTE"
	.sectionflags	@"SHF_NOTE_NV_CUINFO"
        /*0018*/ 	.short	0x0002
        /*001a*/ 	.short	0x0064
        /*001c*/ 	.short	0x0082
	.zero		2


//--------------------- .nv.info                  --------------------------
	.section	.nv.info,"",@"SHT_CUDA_INFO"
	.align	4


	//----- nvinfo : EIATTR_REGCOUNT
	.align		4
        /*0000*/ 	.byte	0x04, 0x2f
        /*0002*/ 	.short	(.L_1 - .L_0)
	.align		4
.L_0:
        /*0004*/ 	.word	index@(_Z9reductionPfii)
        /*0008*/ 	.word	0x0000001f


	//----- nvinfo : EIATTR_FRAME_SIZE
	.align		4
.L_1:
        /*000c*/ 	.byte	0x04, 0x11
        /*000e*/ 	.short	(.L_3 - .L_2)
	.align		4
.L_2:
        /*0010*/ 	.word	index@(_Z9reductionPfii)
        /*0014*/ 	.word	0x00000000


	//----- nvinfo : EIATTR_MIN_STACK_SIZE
	.align		4
.L_3:
        /*0018*/ 	.byte	0x04, 0x12
        /*001a*/ 	.short	(.L_5 - .L_4)
	.align		4
.L_4:
        /*001c*/ 	.word	index@(_Z9reductionPfii)
        /*0020*/ 	.word	0x00000000
.L_5:


//--------------------- .nv.compat                --------------------------
	.section	.nv.compat,"",@"SHT_CUDA_COMPAT_INFO"
	.align	4
        /*0000*/ 	.byte	0x02, 0x09, 0x00, 0x00, 0x02, 0x02, 0x01, 0x00, 0x02, 0x05, 0x05, 0x00, 0x03, 0x07, 0x01, 0x01
        /*0010*/ 	.byte	0x02, 0x03, 0x00, 0x00, 0x02, 0x06, 0x01, 0x00, 0x04, 0x0b, 0x08, 0x00, 0x09, 0x00, 0x00, 0x00
        /*0020*/ 	.byte	0x00, 0x00, 0x00, 0x00


//--------------------- .nv.info._Z9reductionPfii --------------------------
	.section	.nv.info._Z9reductionPfii,"",@"SHT_CUDA_INFO"
	.sectionflags	@""
	.align	4


	//----- nvinfo : EIATTR_CUDA_API_VERSION
	.align		4
        /*0000*/ 	.byte	0x04, 0x37
        /*0002*/ 	.short	(.L_7 - .L_6)
.L_6:
        /*0004*/ 	.word	0x00000082


	//----- nvinfo : EIATTR_KPARAM_INFO
	.align		4
.L_7:
        /*0008*/ 	.byte	0x04, 0x17
        /*000a*/ 	.short	(.L_9 - .L_8)
.L_8:
        /*000c*/ 	.word	0x00000000
        /*0010*/ 	.short	0x0002
        /*0012*/ 	.short	0x000c
        /*0014*/ 	.byte	0x00, 0xf0, 0x11, 0x00


	//----- nvinfo : EIATTR_KPARAM_INFO
	.align		4
.L_9:
        /*0018*/ 	.byte	0x04, 0x17
        /*001a*/ 	.short	(.L_11 - .L_10)
.L_10:
        /*001c*/ 	.word	0x00000000
        /*0020*/ 	.short	0x0001
        /*0022*/ 	.short	0x0008
        /*0024*/ 	.byte	0x00, 0xf0, 0x11, 0x00


	//----- nvinfo : EIATTR_KPARAM_INFO
	.align		4
.L_11:
        /*0028*/ 	.byte	0x04, 0x17
        /*002a*/ 	.short	(.L_13 - .L_12)
.L_12:
        /*002c*/ 	.word	0x00000000
        /*0030*/ 	.short	0x0000
        /*0032*/ 	.short	0x0000
        /*0034*/ 	.byte	0x00, 0xf5, 0x21, 0x00


	//----- nvinfo : EIATTR_SPARSE_MMA_MASK
	.align		4
.L_13:
        /*0038*/ 	.byte	0x03, 0x50
        /*003a*/ 	.short	0x0000


	//----- nvinfo : EIATTR_MAXREG_COUNT
	.align		4
        /*003c*/ 	.byte	0x03, 0x1b
        /*003e*/ 	.short	0x00ff


	//----- nvinfo : EIATTR_NUM_BARRIERS
	.align		4
        /*0040*/ 	.byte	0x02, 0x4c
        /*0042*/ 	.byte	0x01
	.zero		1


	//----- nvinfo : EIATTR_MERCURY_ISA_VERSION
	.align		4
        /*0044*/ 	.byte	0x03, 0x5f
        /*0046*/ 	.short	0x0101


	//----- nvinfo : EIATTR_VRC_CTA_INIT_COUNT
	.align		4
        /*0048*/ 	.byte	0x02, 0x4a
	.zero		1
	.zero		1


	//----- nvinfo : EIATTR_EXIT_INSTR_OFFSETS
	.align		4
        /*004c*/ 	.byte	0x04, 0x1c
        /*004e*/ 	.short	(.L_15 - .L_14)


	//   ....[0]....
.L_14:
        /*0050*/ 	.word	0x00002120


	//   ....[1]....
        /*0054*/ 	.word	0x00002190


	//----- nvinfo : EIATTR_CBANK_PARAM_SIZE
	.align		4
.L_15:
        /*0058*/ 	.byte	0x03, 0x19
        /*005a*/ 	.short	0x0010


	//----- nvinfo : EIATTR_PARAM_CBANK
	.align		4
        /*005c*/ 	.byte	0x04, 0x0a
        /*005e*/ 	.short	(.L_17 - .L_16)
	.align		4
.L_16:
        /*0060*/ 	.word	index@(.nv.constant0._Z9reductionPfii)
        /*0064*/ 	.short	0x0380
        /*0066*/ 	.short	0x0010


	//----- nvinfo : EIATTR_SW_WAR
	.align		4
.L_17:
        /*0068*/ 	.byte	0x04, 0x36
        /*006a*/ 	.short	(.L_19 - .L_18)
.L_18:
        /*006c*/ 	.word	0x00000008
.L_19:


//--------------------- .nv.callgraph             --------------------------
	.section	.nv.callgraph,"",@"SHT_CUDA_CALLGRAPH"
	.align	4
	.sectionentsize	8
	.align		4
        /*0000*/ 	.word	0x00000000
	.align		4
        /*0004*/ 	.word	0xffffffff
	.align		4
        /*0008*/ 	.word	0x00000000
	.align		4
        /*000c*/ 	.word	0xfffffffe
	.align		4
        /*0010*/ 	.word	0x00000000
	.align		4
        /*0014*/ 	.word	0xfffffffd
	.align		4
        /*0018*/ 	.word	0x00000000
	.align		4
        /*001c*/ 	.word	0xfffffffc


//--------------------- .text._Z9reductionPfii    --------------------------
	.section	.text._Z9reductionPfii,"ax",@progbits
	.align	128
        .global         _Z9reductionPfii
        .type           _Z9reductionPfii,@function
        .size           _Z9reductionPfii,(.L_x_25 - _Z9reductionPfii)
        .other          _Z9reductionPfii,@"STO_CUDA_ENTRY STV_DEFAULT"
_Z9reductionPfii:
.text._Z9reductionPfii:
[----:B------:R-:W-:Y:S01]  /*0000*/  LDC R1, c[0x0][0x37c] ;  /* 0x0000df00ff017b82 */ /* 0x000fe20000000800 */
[----:B------:R-:W0:Y:S07]  /*0010*/  S2R R0, SR_TID.X ;  /* 0x0000000000007919 */ /* 0x000e2e0000002100 */
[----:B------:R-:W0:Y:S01]  /*0020*/  S2UR UR4, SR_CTAID.X ;  /* 0x00000000000479c3 */ /* 0x000e220000002500 */
[----:B------:R-:W1:Y:S01]  /*0030*/  LDCU UR11, c[0x0][0x388] ;  /* 0x00007100ff0b77ac */ /* 0x000e620008000800 */
[----:B------:R-:W-:Y:S01]  /*0040*/  HFMA2 R5, -RZ, RZ, 0, 0 ;  /* 0x00000000ff057431 */ /* 0x000fe200000001ff */
[----:B------:R-:W2:Y:S01]  /*0050*/  LDCU.64 UR8, c[0x0][0x358] ;  /* 0x00006b00ff0877ac */ /* 0x000ea20008000a00 */
[----:B-1----:R-:W-:-:S02]  /*0060*/  UISETP.GE.AND UP0, UPT, UR11, 0x1, UPT ;  /* 0x000000010b00788c */ /* 0x002fc4000bf06270 */
[----:B------:R-:W-:Y:S01]  /*0070*/  UIADD3 UR5, UPT, UPT, UR11, -0x1, URZ ;  /* 0xffffffff0b057890 */ /* 0x000fe2000fffe0ff */
[C---:B0-----:R-:W-:Y:S02]  /*0080*/  LEA.HI R2, R0.reuse, UR4, RZ, 0x17 ;  /* 0x0000000400027c11 */ /* 0x041fe4000f8fb8ff */
[----:B------:R-:W-:Y:S02]  /*0090*/  SHF.L.U32 R7, R0, 0x7, RZ ;  /* 0x0000000700077819 */ /* 0x000fe400000006ff */
[----:B------:R-:W-:Y:S02]  /*00a0*/  SHF.L.U32 R2, R2, 0x4, RZ ;  /* 0x0000000402027819 */ /* 0x000fe400000006ff */
[----:B------:R-:W-:Y:S02]  /*00b0*/  LOP3.LUT R7, R7, 0x1f800, RZ, 0xc0, !PT ;  /* 0x0001f80007077812 */ /* 0x000fe400078ec0ff */
[----:B------:R-:W-:Y:S02]  /*00c0*/  LOP3.LUT R6, R2, 0x7fffff0, RZ, 0xc0, !PT ;  /* 0x07fffff002067812 */ /* 0x000fe400078ec0ff */
[----:B------:R-:W-:-:S04]  /*00d0*/  LOP3.LUT R3, R7, 0xf, R0, 0xf8, !PT ;  /* 0x0000000f07037812 */ /* 0x000fc800078ef800 */
[----:B------:R-:W-:Y:S01]  /*00e0*/  IADD3 R4, PT, PT, R3, R6, RZ ;  /* 0x0000000603047210 */ /* 0x000fe20007ffe0ff */
[----:B--2---:R-:W-:Y:S06]  /*00f0*/  BRA.U !UP0, `(.L_x_0) ;  /* 0x0000000508e47547 */ /* 0x004fec000b800000 */
[----:B------:R-:W-:Y:S01]  /*0100*/  UISETP.GE.U32.AND UP2, UPT, UR11, 0x3c0001, UPT ;  /* 0x003c00010b00788c */ /* 0x000fe2000bf46070 */
[----:B------:R-:W-:Y:S01]  /*0110*/  MOV R5, RZ ;  /* 0x000000ff00057202 */ /* 0x000fe20000000f00 */
[----:B------:R-:W-:Y:S01]  /*0120*/  ULEA.HI UR6, UR5, 0x1, URZ, 0xe ;  /* 0x0000000105067891 */ /* 0x000fe2000f8f70ff */
[----:B------:R-:W-:-:S03]  /*0130*/  UMOV UR4, URZ ;  /* 0x000000ff00047c82 */ /* 0x000fc60008000000 */
[----:B------:R-:W-:-:S04]  /*0140*/  ULOP3.LUT UR10, UR6, 0xf, URZ, 0xc0, !UPT ;  /* 0x0000000f060a7892 */ /* 0x000fc8000f8ec0ff */
[----:B------:R-:W-:Y:S01]  /*0150*/  UISETP.NE.AND UP1, UPT, UR10, URZ, UPT ;  /* 0x000000ff0a00728c */ /* 0x000fe2000bf25270 */
[----:B------:R-:W-:Y:S10]  /*0160*/  BRA.U !UP2, `(.L_x_1) ;  /* 0x000000010ab87547 */ /* 0x000ff4000b800000 */
[----:B------:R-:W0:Y:S01]  /*0170*/  LDC.64 R2, c[0x0][0x380] ;  /* 0x0000e000ff027b82 */ /* 0x000e220000000a00 */
[----:B------:R-:W-:Y:S01]  /*0180*/  ULOP3.LUT UR4, UR6, 0x7ff0, URZ, 0xc0, !UPT ;  /* 0x00007ff006047892 */ /* 0x000fe2000f8ec0ff */
[----:B------:R-:W-:-:S03]  /*0190*/  MOV R5, RZ ;  /* 0x000000ff00057202 */ /* 0x000fc60000000f00 */
[----:B------:R-:W-:-:S03]  /*01a0*/  UIADD3 UR7, UPT, UPT, -UR4, URZ, URZ ;  /* 0x000000ff04077290 */ /* 0x000fc6000fffe1ff */
[----:B------:R-:W-:Y:S01]  /*01b0*/  UMOV UR4, URZ ;  /* 0x000000ff00047c82 */ /* 0x000fe20008000000 */
[----:B0-----:R-:W-:-:S03]  /*01c0*/  IMAD.WIDE.U32 R2, R4, 0x4, R2 ;  /* 0x0000000404027825 */ /* 0x001fc600078e0002 */
[----:B------:R-:W-:-:S04]  /*01d0*/  IADD3 R2, P0, PT, R2, 0x800000, RZ ;  /* 0x0080000002027810 */ /* 0x000fc80007f1e0ff */
[----:B------:R-:W-:-:S09]  /*01e0*/  IADD3.X R3, PT, PT, RZ, R3, RZ, P0, !PT ;  /* 0x00000003ff037210 */ /* 0x000fd200007fe4ff */
.L_x_2:
[----:B------:R-:W2:Y:S04]  /*01f0*/  LDG.E R18, desc[UR8][R2.64+-0x800000] ;  /* 0x8000000802127981 */ /* 0x000ea8000c1e1900 */
[----:B------:R-:W3:Y:S04]  /*0200*/  LDG.E R17, desc[UR8][R2.64+-0x700000] ;  /* 0x9000000802117981 */ /* 0x000ee8000c1e1900 */
[----:B------:R-:W4:Y:S04]  /*0210*/  LDG.E R20, desc[UR8][R2.64+-0x600000] ;  /* 0xa000000802147981 */ /* 0x000f28000c1e1900 */
[----:B------:R-:W5:Y:S04]  /*0220*/  LDG.E R22, desc[UR8][R2.64+-0x500000] ;  /* 0xb000000802167981 */ /* 0x000f68000c1e1900 */
        /* <DEDUP_REMOVED lines=11> */
[----:B------:R0:W5:Y:S01]  /*02e0*/  LDG.E R8, desc[UR8][R2.64+0x700000] ;  /* 0x7000000802087981 */ /* 0x000162000c1e1900 */
[----:B------:R-:W-:-:S02]  /*02f0*/  UIADD3 UR7, UPT, UPT, UR7, 0x10, URZ ;  /* 0x0000001007077890 */ /* 0x000fc4000fffe0ff */
[----:B------:R-:W-:Y:S02]  /*0300*/  UIADD3 UR4, UPT, UPT, UR4, 0x400000, URZ ;  /* 0x0040000004047890 */ /* 0x000fe4000fffe0ff */
[----:B------:R-:W-:Y:S01]  /*0310*/  UISETP.NE.AND UP2, UPT, UR7, URZ, UPT ;  /* 0x000000ff0700728c */ /* 0x000fe2000bf45270 */
[----:B0-----:R-:W-:-:S04]  /*0320*/  IADD3 R2, P0, PT, R2, 0x1000000, RZ ;  /* 0x0100000002027810 */ /* 0x001fc80007f1e0ff */
[----:B------:R-:W-:Y:S01]  /*0330*/  IADD3.X R3, PT, PT, RZ, R3, RZ, P0, !PT ;  /* 0x00000003ff037210 */ /* 0x000fe200007fe4ff */
[----:B--2---:R-:W-:-:S04]  /*0340*/  FADD R18, R18, R5 ;  /* 0x0000000512127221 */ /* 0x004fc80000000000 */
[----:B---3--:R-:W-:-:S04]  /*0350*/  FADD R17, R18, R17 ;  /* 0x0000001112117221 */ /* 0x008fc80000000000 */
[----:B----4-:R-:W-:-:S04]  /*0360*/  FADD R17, R17, R20 ;  /* 0x0000001411117221 */ /* 0x010fc80000000000 */
[----:B-----5:R-:W-:-:S04]  /*0370*/  FADD R17, R17, R22 ;  /* 0x0000001611117221 */ /* 0x020fc80000000000 */
[----:B------:R-:W-:-:S04]  /*0380*/  FADD R17, R17, R24 ;  /* 0x0000001811117221 */ /* 0x000fc80000000000 */
        /* <DEDUP_REMOVED lines=10> */
[----:B------:R-:W-:Y:S01]  /*0430*/  FADD R5, R9, R8 ;  /* 0x0000000809057221 */ /* 0x000fe20000000000 */
[----:B------:R-:W-:Y:S06]  /*0440*/  BRA.U UP2, `(.L_x_2) ;  /* 0xfffffffd02687547 */ /* 0x000fec000b83ffff */
.L_x_1:
[----:B------:R-:W-:Y:S01]  /*0450*/  LOP3.LUT R2, R0, 0xf, RZ, 0xc0, !PT ;  /* 0x0000000f00027812 */ /* 0x000fe200078ec0ff */
[----:B------:R-:W-:Y:S06]  /*0460*/  BRA.U !UP1, `(.L_x_0) ;  /* 0x0000000509087547 */ /* 0x000fec000b800000 */
[----:B------:R-:W-:Y:S02]  /*0470*/  UISETP.GE.U32.AND UP1, UPT, UR10, 0x8, UPT ;  /* 0x000000080a00788c */ /* 0x000fe4000bf26070 */
[----:B------:R-:W-:-:S04]  /*0480*/  ULOP3.LUT UR7, UR6, 0x7, URZ, 0xc0, !UPT ;  /* 0x0000000706077892 */ /* 0x000fc8000f8ec0ff */
[----:B------:R-:W-:-:S03]  /*0490*/  UISETP.NE.AND UP2, UPT, UR7, URZ, UPT ;  /* 0x000000ff0700728c */ /* 0x000fc6000bf45270 */
[----:B------:R-:W-:Y:S08]  /*04a0*/  BRA.U !UP1, `(.L_x_3) ;  /* 0x0000000109647547 */ /* 0x000ff0000b800000 */
[----:B------:R-:W0:Y:S01]  /*04b0*/  LDC.64 R10, c[0x0][0x380] ;  /* 0x0000e000ff0a7b82 */ /* 0x000e220000000a00 */
[----:B------:R-:W1:Y:S01]  /*04c0*/  LDCU.64 UR12, c[0x0][0x380] ;  /* 0x00007000ff0c77ac */ /* 0x000e620008000a00 */
[C---:B------:R-:W-:Y:S02]  /*04d0*/  IADD3 R3, PT, PT, R4.reuse, UR4, RZ ;  /* 0x0000000404037c10 */ /* 0x040fe4000fffe0ff */
[----:B------:R-:W-:-:S04]  /*04e0*/  IADD3 R9, P0, PT, R4, UR4, RZ ;  /* 0x0000000404097c10 */ /* 0x000fc8000ff1e0ff */
[----:B------:R-:W-:Y:S02]  /*04f0*/  IADD3.X R12, PT, PT, RZ, RZ, RZ, P0, !PT ;  /* 0x000000ffff0c7210 */ /* 0x000fe400007fe4ff */
[----:B-1----:R-:W-:-:S04]  /*0500*/  LEA R8, P0, R9, UR12, 0x2 ;  /* 0x0000000c09087c11 */ /* 0x002fc8000f8010ff */
[----:B------:R-:W-:Y:S01]  /*0510*/  LEA.HI.X R9, R9, UR13, R12, 0x2, P0 ;  /* 0x0000000d09097c11 */ /* 0x000fe200080f140c */
[----:B0-----:R-:W-:-:S04]  /*0520*/  IMAD.WIDE.U32 R10, R3, 0x4, R10 ;  /* 0x00000004030a7825 */ /* 0x001fc800078e000a */
[----:B------:R-:W2:Y:S04]  /*0530*/  LDG.E R12, desc[UR8][R8.64+0x100000] ;  /* 0x10000008080c7981 */ /* 0x000ea8000c1e1900 */
[----:B------:R-:W3:Y:S04]  /*0540*/  LDG.E R10, desc[UR8][R10.64] ;  /* 0x000000080a0a7981 */ /* 0x000ee8000c1e1900 */
[----:B------:R-:W4:Y:S04]  /*0550*/  LDG.E R14, desc[UR8][R8.64+0x200000] ;  /* 0x20000008080e7981 */ /* 0x000f28000c1e1900 */
[----:B------:R-:W5:Y:S04]  /*0560*/  LDG.E R16, desc[UR8][R8.64+0x300000] ;  /* 0x3000000808107981 */ /* 0x000f68000c1e1900 */
[----:B------:R-:W5:Y:S04]  /*0570*/  LDG.E R18, desc[UR8][R8.64+0x400000] ;  /* 0x4000000808127981 */ /* 0x000f68000c1e1900 */
[----:B------:R-:W5:Y:S04]  /*0580*/  LDG.E R20, desc[UR8][R8.64+0x500000] ;  /* 0x5000000808147981 */ /* 0x000f68000c1e1900 */
[----:B------:R-:W5:Y:S04]  /*0590*/  LDG.E R22, desc[UR8][R8.64+0x600000] ;  /* 0x6000000808167981 */ /* 0x000f68000c1e1900 */
[----:B------:R-:W5:Y:S01]  /*05a0*/  LDG.E R24, desc[UR8][R8.64+0x700000] ;  /* 0x7000000808187981 */ /* 0x000f62000c1e1900 */
[----:B------:R-:W-:Y:S01]  /*05b0*/  UIADD3 UR4, UPT, UPT, UR4, 0x200000, URZ ;  /* 0x0020000004047890 */ /* 0x000fe2000fffe0ff */
[----:B---3--:R-:W-:-:S04]  /*05c0*/  FADD R5, R5, R10 ;  /* 0x0000000a05057221 */ /* 0x008fc80000000000 */
[----:B--2---:R-:W-:-:S04]  /*05d0*/  FADD R5, R5, R12 ;  /* 0x0000000c05057221 */ /* 0x004fc80000000000 */
[----:B----4-:R-:W-:-:S04]  /*05e0*/  FADD R5, R5, R14 ;  /* 0x0000000e05057221 */ /* 0x010fc80000000000 */
[----:B-----5:R-:W-:-:S04]  /*05f0*/  FADD R5, R5, R16 ;  /* 0x0000001005057221 */ /* 0x020fc80000000000 */
[----:B------:R-:W-:-:S04]  /*0600*/  FADD R5, R5, R18 ;  /* 0x0000001205057221 */ /* 0x000fc80000000000 */
[----:B------:R-:W-:-:S04]  /*0610*/  FADD R5, R5, R20 ;  /* 0x0000001405057221 */ /* 0x000fc80000000000 */
[----:B------:R-:W-:-:S04]  /*0620*/  FADD R5, R5, R22 ;  /* 0x0000001605057221 */ /* 0x000fc80000000000 */
[----:B------:R-:W-:-:S07]  /*0630*/  FADD R5, R5, R24 ;  /* 0x0000001805057221 */ /* 0x000fce0000000000 */
.L_x_3:
[----:B------:R-:W-:Y:S05]  /*0640*/  BRA.U !UP2, `(.L_x_0) ;  /* 0x000000010a907547 */ /* 0x000fea000b800000 */
        /* <DEDUP_REMOVED lines=15> */
[----:B------:R-:W5:Y:S01]  /*0740*/  LDG.E R16, desc[UR8][R8.64+0x300000] ;  /* 0x3000000808107981 */ /* 0x000f62000c1e1900 */
[----:B------:R-:W-:Y:S01]  /*0750*/  UIADD3 UR4, UPT, UPT, UR4, 0x100000, URZ ;  /* 0x0010000004047890 */ /* 0x000fe2000fffe0ff */
[----:B---3--:R-:W-:-:S04]  /*0760*/  FADD R5, R5, R10 ;  /* 0x0000000a05057221 */ /* 0x008fc80000000000 */
[----:B--2---:R-:W-:-:S04]  /*0770*/  FADD R5, R5, R12 ;  /* 0x0000000c05057221 */ /* 0x004fc80000000000 */
[----:B----4-:R-:W-:-:S04]  /*0780*/  FADD R5, R5, R14 ;  /* 0x0000000e05057221 */ /* 0x010fc80000000000 */
[----:B-----5:R-:W-:-:S07]  /*0790*/  FADD R5, R5, R16 ;  /* 0x0000001005057221 */ /* 0x020fce0000000000 */
.L_x_4:
[----:B------:R-:W-:Y:S05]  /*07a0*/  BRA.U !UP2, `(.L_x_0) ;  /* 0x000000010a387547 */ /* 0x000fea000b800000 */
[----:B------:R-:W0:Y:S01]  /*07b0*/  LDC.64 R8, c[0x0][0x380] ;  /* 0x0000e000ff087b82 */ /* 0x000e220000000a00 */
[----:B------:R-:W-:Y:S01]  /*07c0*/  IADD3 R7, PT, PT, R6, UR4, R7 ;  /* 0x0000000406077c10 */ /* 0x000fe2000fffe007 */
[----:B------:R-:W-:-:S03]  /*07d0*/  UIADD3 UR6, UPT, UPT, -UR6, URZ, URZ ;  /* 0x000000ff06067290 */ /* 0x000fc6000fffe1ff */
[----:B------:R-:W-:-:S05]  /*07e0*/  IADD3 R3, PT, PT, R2, R7, RZ ;  /* 0x0000000702037210 */ /* 0x000fca0007ffe0ff */
[----:B0-----:R-:W-:-:S03]  /*07f0*/  IMAD.WIDE.U32 R2, R3, 0x4, R8 ;  /* 0x0000000403027825 */ /* 0x001fc600078e0008 */
[----:B------:R-:W-:-:S07]  /*0800*/  MOV R6, R2 ;  /* 0x0000000200067202 */ /* 0x000fce0000000f00 */
.L_x_5:
[----:B------:R-:W-:-:S06]  /*0810*/  MOV R2, R6 ;  /* 0x0000000600027202 */ /* 0x000fcc0000000f00 */
[----:B------:R0:W2:Y:S01]  /*0820*/  LDG.E R2, desc[UR8][R2.64] ;  /* 0x0000000802027981 */ /* 0x0000a2000c1e1900 */
[----:B------:R-:W-:Y:S01]  /*0830*/  UIADD3 UR6, UPT, UPT, UR6, 0x1, URZ ;  /* 0x0000000106067890 */ /* 0x000fe2000fffe0ff */
[----:B------:R-:W-:-:S03]  /*0840*/  IADD3 R6, P0, PT, R6, 0x100000, RZ ;  /* 0x0010000006067810 */ /* 0x000fc60007f1e0ff */
[----:B------:R-:W-:Y:S01]  /*0850*/  UISETP.NE.AND UP1, UPT, UR6, URZ, UPT ;  /* 0x000000ff0600728c */ /* 0x000fe2000bf25270 */
[----:B0-----:R-:W-:Y:S01]  /*0860*/  IADD3.X R3, PT, PT, RZ, R3, RZ, P0, !PT ;  /* 0x00000003ff037210 */ /* 0x001fe200007fe4ff */
[----:B--2---:R-:W-:-:S07]  /*0870*/  FADD R5, R2, R5 ;  /* 0x0000000502057221 */ /* 0x004fce0000000000 */
[----:B------:R-:W-:Y:S05]  /*0880*/  BRA.U UP1, `(.L_x_5) ;  /* 0xfffffffd01e07547 */ /* 0x000fea000b83ffff */
.L_x_0:
[----:B------:R-:W-:Y:S01]  /*0890*/  BAR.SYNC.DEFER_BLOCKING 0x0 ;  /* 0x0000000000007b1d */ /* 0x000fe20000010000 */
[----:B------:R-:W-:-:S05]  /*08a0*/  MOV R6, RZ ;  /* 0x000000ff00067202 */ /* 0x000fca0000000f00 */
[----:B------:R-:W-:Y:S05]  /*08b0*/  BRA.U !UP0, `(.L_x_6) ;  /* 0x0000000508d07547 */ /* 0x000fea000b800000 */
[----:B------:R-:W-:Y:S01]  /*08c0*/  UISETP.GE.U32.AND UP2, UPT, UR11, 0x3c0001, UPT ;  /* 0x003c00010b00788c */ /* 0x000fe2000bf46070 */
[----:B------:R-:W-:Y:S01]  /*08d0*/  HFMA2 R6, -RZ, RZ, 0, 0 ;  /* 0x00000000ff067431 */ /* 0x000fe200000001ff */
[----:B------:R-:W-:Y:S01]  /*08e0*/  ULEA.HI UR7, UR5, 0x1, URZ, 0xe ;  /* 0x0000000105077891 */ /* 0x000fe2000f8f70ff */
[----:B------:R-:W-:-:S03]  /*08f0*/  UMOV UR4, URZ ;  /* 0x000000ff00047c82 */ /* 0x000fc60008000000 */
[----:B------:R-:W-:-:S04]  /*0900*/  ULOP3.LUT UR10, UR7, 0xf, URZ, 0xc0, !UPT ;  /* 0x0000000f070a7892 */ /* 0x000fc8000f8ec0ff */
[----:B------:R-:W-:Y:S01]  /*0910*/  UISETP.NE.AND UP1, UPT, UR10, URZ, UPT ;  /* 0x000000ff0a00728c */ /* 0x000fe2000bf25270 */
[----:B------:R-:W-:Y:S10]  /*0920*/  BRA.U !UP2, `(.L_x_7) ;  /* 0x000000010ab87547 */ /* 0x000ff4000b800000 */
[----:B------:R-:W0:Y:S01]  /*0930*/  LDC.64 R2, c[0x0][0x380] ;  /* 0x0000e000ff027b82 */ /* 0x000e220000000a00 */
[----:B------:R-:W-:Y:S01]  /*0940*/  ULOP3.LUT UR6, UR7, 0x7ff0, URZ, 0xc0, !UPT ;  /* 0x00007ff007067892 */ /* 0x000fe2000f8ec0ff */
[----:B------:R-:W-:Y:S01]  /*0950*/  MOV R6, RZ ;  /* 0x000000ff00067202 */ /* 0x000fe20000000f00 */
[----:B------:R-:W-:Y:S02]  /*0960*/  UMOV UR4, URZ ;  /* 0x000000ff00047c82 */ /* 0x000fe40008000000 */
[----:B------:R-:W-:Y:S01]  /*0970*/  UIADD3 UR6, UPT, UPT, -UR6, URZ, URZ ;  /* 0x000000ff06067290 */ /* 0x000fe2000fffe1ff */
[----:B0-----:R-:W-:-:S03]  /*0980*/  IMAD.WIDE.U32 R2, R4, 0x4, R2 ;  /* 0x0000000404027825 */ /* 0x001fc600078e0002 */
[----:B------:R-:W-:-:S04]  /*0990*/  IADD3 R2, P0, PT, R2, 0x880000, RZ ;  /* 0x0088000002027810 */ /* 0x000fc80007f1e0ff */
[----:B------:R-:W-:-:S09]  /*09a0*/  IADD3.X R3, PT, PT, RZ, R3, RZ, P0, !PT ;  /* 0x00000003ff037210 */ /* 0x000fd200007fe4ff */
.L_x_8:
        /* <DEDUP_REMOVED lines=38> */
.L_x_7:
[----:B------:R-:W-:Y:S05]  /*0c10*/  BRA.U !UP1, `(.L_x_6) ;  /* 0x0000000109f87547 */ /* 0x000fea000b800000 */
[----:B------:R-:W-:Y:S02]  /*0c20*/  UISETP.GE.U32.AND UP1, UPT, UR10, 0x8, UPT ;  /* 0x000000080a00788c */ /* 0x000fe4000bf26070 */
[----:B------:R-:W-:-:S04]  /*0c30*/  ULOP3.LUT UR6, UR7, 0x7, URZ, 0xc0, !UPT ;  /* 0x0000000707067892 */ /* 0x000fc8000f8ec0ff */
[----:B------:R-:W-:-:S03]  /*0c40*/  UISETP.NE.AND UP2, UPT, UR6, URZ, UPT ;  /* 0x000000ff0600728c */ /* 0x000fc6000bf45270 */
[----:B------:R-:W-:Y:S08]  /*0c50*/  BRA.U !UP1, `(.L_x_9) ;  /* 0x0000000109587547 */ /* 0x000ff0000b800000 */
[----:B------:R-:W0:Y:S01]  /*0c60*/  LDCU.64 UR12, c[0x0][0x380] ;  /* 0x00007000ff0c77ac */ /* 0x000e220008000a00 */
[----:B------:R-:W-:-:S04]  /*0c70*/  IADD3 R3, P0, PT, R4, UR4, RZ ;  /* 0x0000000404037c10 */ /* 0x000fc8000ff1e0ff */
[----:B------:R-:W-:Y:S02]  /*0c80*/  IADD3.X R8, PT, PT, RZ, RZ, RZ, P0, !PT ;  /* 0x000000ffff087210 */ /* 0x000fe400007fe4ff */
[----:B0-----:R-:W-:-:S04]  /*0c90*/  LEA R2, P0, R3, UR12, 0x2 ;  /* 0x0000000c03027c11 */ /* 0x001fc8000f8010ff */
[----:B------:R-:W-:-:S05]  /*0ca0*/  LEA.HI.X R3, R3, UR13, R8, 0x2, P0 ;  /* 0x0000000d03037c11 */ /* 0x000fca00080f1408 */
        /* <DEDUP_REMOVED lines=9> */
[----:B--2---:R-:W-:-:S04]  /*0d40*/  FADD R7, R6, R7 ;  /* 0x0000000706077221 */ /* 0x004fc80000000000 */
[----:B---3--:R-:W-:-:S04]  /*0d50*/  FADD R7, R7, R8 ;  /* 0x0000000807077221 */ /* 0x008fc80000000000 */
[----:B----4-:R-:W-:-:S04]  /*0d60*/  FADD R7, R7, R10 ;  /* 0x0000000a07077221 */ /* 0x010fc80000000000 */
[----:B-----5:R-:W-:-:S04]  /*0d70*/  FADD R7, R7, R12 ;  /* 0x0000000c07077221 */ /* 0x020fc80000000000 */
[----:B------:R-:W-:-:S04]  /*0d80*/  FADD R7, R7, R14 ;  /* 0x0000000e07077221 */ /* 0x000fc80000000000 */
[----:B------:R-:W-:-:S04]  /*0d90*/  FADD R7, R7, R16 ;  /* 0x0000001007077221 */ /* 0x000fc80000000000 */
[----:B------:R-:W-:-:S04]  /*0da0*/  FADD R7, R7, R18 ;  /* 0x0000001207077221 */ /* 0x000fc80000000000 */
[----:B------:R-:W-:-:S07]  /*0db0*/  FADD R6, R7, R20 ;  /* 0x0000001407067221 */ /* 0x000fce0000000000 */
.L_x_9:
        /* <DEDUP_REMOVED lines=13> */
[----:B------:R-:W5:Y:S01]  /*0e90*/  LDG.E R12, desc[UR8][R2.64+0x380000] ;  /* 0x38000008020c7981 */ /* 0x000f62000c1e1900 */
[----:B------:R-:W-:Y:S01]  /*0ea0*/  UIADD3 UR4, UPT, UPT, UR4, 0x100000, URZ ;  /* 0x0010000004047890 */ /* 0x000fe2000fffe0ff */
[----:B--2---:R-:W-:-:S04]  /*0eb0*/  FADD R7, R6, R7 ;  /* 0x0000000706077221 */ /* 0x004fc80000000000 */
[----:B---3--:R-:W-:-:S04]  /*0ec0*/  FADD R7, R7, R8 ;  /* 0x0000000807077221 */ /* 0x008fc80000000000 */
[----:B----4-:R-:W-:-:S04]  /*0ed0*/  FADD R7, R7, R10 ;  /* 0x0000000a07077221 */ /* 0x010fc80000000000 */
[----:B-----5:R-:W-:-:S07]  /*0ee0*/  FADD R6, R7, R12 ;  /* 0x0000000c07067221 */ /* 0x020fce0000000000 */
.L_x_10:
[----:B------:R-:W-:Y:S05]  /*0ef0*/  BRA.U !UP2, `(.L_x_6) ;  /* 0x000000010a407547 */ /* 0x000fea000b800000 */
[----:B------:R-:W0:Y:S01]  /*0f00*/  LDCU.64 UR12, c[0x0][0x380] ;  /* 0x00007000ff0c77ac */ /* 0x000e220008000a00 */
[----:B------:R-:W-:Y:S01]  /*0f10*/  IADD3 R7, P1, PT, R4, UR4, RZ ;  /* 0x0000000404077c10 */ /* 0x000fe2000ff3e0ff */
[----:B------:R-:W-:-:S03]  /*0f20*/  UIADD3 UR4, UPT, UPT, -UR7, URZ, URZ ;  /* 0x000000ff07047290 */ /* 0x000fc6000fffe1ff */
[----:B------:R-:W-:Y:S02]  /*0f30*/  IADD3.X R8, PT, PT, RZ, RZ, RZ, P1, !PT ;  /* 0x000000ffff087210 */ /* 0x000fe40000ffe4ff */
[----:B0-----:R-:W-:-:S04]  /*0f40*/  LEA R2, P0, R7, UR12, 0x2 ;  /* 0x0000000c07027c11 */ /* 0x001fc8000f8010ff */
[----:B------:R-:W-:Y:S02]  /*0f50*/  IADD3 R2, P1, PT, R2, 0x80000, RZ ;  /* 0x0008000002027810 */ /* 0x000fe40007f3e0ff */
[----:B------:R-:W-:-:S04]  /*0f60*/  LEA.HI.X R7, R7, UR13, R8, 0x2, P0 ;  /* 0x0000000d07077c11 */ /* 0x000fc800080f1408 */
[----:B------:R-:W-:-:S07]  /*0f70*/  IADD3.X R7, PT, PT, RZ, R7, RZ, P1, !PT ;  /* 0x00000007ff077210 */ /* 0x000fce0000ffe4ff */
.L_x_11:
[----:B------:R-:W-:-:S06]  /*0f80*/  MOV R3, R7 ;  /* 0x0000000700037202 */ /* 0x000fcc0000000f00 */
[----:B------:R0:W2:Y:S01]  /*0f90*/  LDG.E R3, desc[UR8][R2.64] ;  /* 0x0000000802037981 */ /* 0x0000a2000c1e1900 */
[----:B------:R-:W-:-:S04]  /*0fa0*/  UIADD3 UR4, UPT, UPT, UR4, 0x1, URZ ;  /* 0x0000000104047890 */ /* 0x000fc8000fffe0ff */
[----:B------:R-:W-:Y:S01]  /*0fb0*/  UISETP.NE.AND UP1, UPT, UR4, URZ, UPT ;  /* 0x000000ff0400728c */ /* 0x000fe2000bf25270 */
[----:B0-----:R-:W-:-:S04]  /*0fc0*/  IADD3 R2, P0, PT, R2, 0x100000, RZ ;  /* 0x0010000002027810 */ /* 0x001fc80007f1e0ff */
[----:B------:R-:W-:Y:S01]  /*0fd0*/  IADD3.X R7, PT, PT, RZ, R7, RZ, P0, !PT ;  /* 0x00000007ff077210 */ /* 0x000fe200007fe4ff */
[----:B--2---:R-:W-:-:S03]  /*0fe0*/  FADD R6, R3, R6 ;  /* 0x0000000603067221 */ /* 0x004fc60000000000 */
[----:B------:R-:W-:Y:S05]  /*0ff0*/  BRA.U UP1, `(.L_x_11) ;  /* 0xfffffffd01e07547 */ /* 0x000fea000b83ffff */
.L_x_6:
[----:B------:R-:W-:Y:S01]  /*1000*/  BAR.SYNC.DEFER_BLOCKING 0x0 ;  /* 0x0000000000007b1d */ /* 0x000fe20000010000 */
[----:B------:R-:W-:Y:S01]  /*1010*/  FADD R5, R6, R5 ;  /* 0x0000000506057221 */ /* 0x000fe20000000000 */
[----:B------:R-:W-:-:S04]  /*1020*/  HFMA2 R6, -RZ, RZ, 0, 0 ;  /* 0x00000000ff067431 */ /* 0x000fc800000001ff */
[----:B------:R-:W-:Y:S05]  /*1030*/  BRA.U !UP0, `(.L_x_12) ;  /* 0x0000000508d07547 */ /* 0x000fea000b800000 */
        /* <DEDUP_REMOVED lines=15> */
.L_x_14:
        /* <DEDUP_REMOVED lines=38> */
.L_x_13:
        /* <DEDUP_REMOVED lines=27> */
.L_x_15:
        /* <DEDUP_REMOVED lines=19> */
.L_x_16:
        /* <DEDUP_REMOVED lines=9> */
.L_x_17:
        /* <DEDUP_REMOVED lines=8> */
.L_x_12:
        /* <DEDUP_REMOVED lines=18> */
.L_x_20:
        /* <DEDUP_REMOVED lines=38> */
.L_x_19:
        /* <DEDUP_REMOVED lines=27> */
.L_x_21:
        /* <DEDUP_REMOVED lines=19> */
.L_x_22:
        /* <DEDUP_REMOVED lines=9> */
.L_x_23:
[----:B------:R-:W-:Y:S02]  /*1e70*/  MOV R2, R8 ;  /* 0x0000000800027202 */ /* 0x000fe40000000f00 */
[----:B------:R-:W-:-:S05]  /*1e80*/  MOV R3, R9 ;  /* 0x0000000900037202 */ /* 0x000fca0000000f00 */
[----:B------:R-:W2:Y:S01]  /*1e90*/  LDG.E R2, desc[UR8][R2.64] ;  /* 0x0000000802027981 */ /* 0x000ea2000c1e1900 */
[----:B------:R-:W-:Y:S01]  /*1ea0*/  UIADD3 UR4, UPT, UPT, UR4, 0x1, URZ ;  /* 0x0000000104047890 */ /* 0x000fe2000fffe0ff */
[----:B------:R-:W-:-:S03]  /*1eb0*/  IADD3 R8, P0, PT, R8, 0x100000, RZ ;  /* 0x0010000008087810 */ /* 0x000fc60007f1e0ff */
[----:B------:R-:W-:Y:S01]  /*1ec0*/  UISETP.NE.AND UP0, UPT, UR4, URZ, UPT ;  /* 0x000000ff0400728c */ /* 0x000fe2000bf05270 */
[----:B------:R-:W-:Y:S01]  /*1ed0*/  IADD3.X R9, PT, PT, RZ, R9, RZ, P0, !PT ;  /* 0x00000009ff097210 */ /* 0x000fe200007fe4ff */
[----:B--2---:R-:W-:-:S07]  /*1ee0*/  FADD R7, R2, R7 ;  /* 0x0000000702077221 */ /* 0x004fce0000000000 */
[----:B------:R-:W-:Y:S05]  /*1ef0*/  BRA.U UP0, `(.L_x_23) ;  /* 0xfffffffd00dc7547 */ /* 0x000fea000b83ffff */
.L_x_18:
[----:B------:R-:W0:Y:S08]  /*1f00*/  S2UR UR5, SR_CgaCtaId ;  /* 0x00000000000579c3 */ /* 0x000e300000008800 */
[----:B------:R-:W-:Y:S01]  /*1f10*/  BAR.SYNC.DEFER_BLOCKING 0x0 ;  /* 0x0000000000007b1d */ /* 0x000fe20000010000 */
[----:B------:R-:W-:Y:S01]  /*1f20*/  FADD R6, R7, R6 ;  /* 0x0000000607067221 */ /* 0x000fe20000000000 */
[----:B------:R-:W-:-:S02]  /*1f30*/  ISETP.GT.U32.AND P0, PT, R4, 0x7fff, PT ;  /* 0x00007fff0400780c */ /* 0x000fc40003f04070 */
[----:B------:R-:W-:Y:S01]  /*1f40*/  ISETP.GT.U32.AND P1, PT, R4, 0x3fff, PT ;  /* 0x00003fff0400780c */ /* 0x000fe20003f24070 */
[----:B------:R-:W-:Y:S01]  /*1f50*/  FADD R5, R5, R6 ;  /* 0x0000000605057221 */ /* 0x000fe20000000000 */
[----:B------:R-:W-:Y:S02]  /*1f60*/  UMOV UR4, 0x400 ;  /* 0x0000040000047882 */ /* 0x000fe40000000000 */
[----:B0-----:R-:W-:-:S06]  /*1f70*/  ULEA UR4, UR5, UR4, 0x18 ;  /* 0x0000000405047291 */ /* 0x001fcc000f8ec0ff */
[----:B------:R-:W-:-:S05]  /*1f80*/  LEA R0, R0, UR4, 0x2 ;  /* 0x0000000400007c11 */ /* 0x000fca000f8e10ff */
[----:B------:R-:W-:Y:S01]  /*1f90*/  STS [R0], R5 ;  /* 0x0000000500007388 */ /* 0x000fe20000000800 */
[----:B------:R-:W-:Y:S06]  /*1fa0*/  BAR.SYNC.DEFER_BLOCKING 0x0 ;  /* 0x0000000000007b1d */ /* 0x000fec0000010000 */
[----:B------:R-:W-:Y:S04]  /*1fb0*/  @!P0 LDS R2, [R0] ;  /* 0x0000000000028984 */ /* 0x000fe80000000800 */
[----:B------:R-:W0:Y:S02]  /*1fc0*/  @!P0 LDS R3, [R0+0x400] ;  /* 0x0004000000038984 */ /* 0x000e240000000800 */
[----:B0-----:R-:W-:-:S05]  /*1fd0*/  @!P0 FADD R3, R2, R3 ;  /* 0x0000000302038221 */ /* 0x001fca0000000000 */
[----:B------:R-:W-:Y:S01]  /*1fe0*/  @!P0 STS [R0], R3 ;  /* 0x0000000300008388 */ /* 0x000fe20000000800 */
[----:B------:R-:W-:Y:S01]  /*1ff0*/  BAR.SYNC.DEFER_BLOCKING 0x0 ;  /* 0x0000000000007b1d */ /* 0x000fe20000010000 */
[----:B------:R-:W-:-:S05]  /*2000*/  ISETP.GT.U32.AND P0, PT, R4, 0x1fff, PT ;  /* 0x00001fff0400780c */ /* 0x000fca0003f04070 */
        /* <DEDUP_REMOVED lines=15> */
[----:B------:R0:W-:Y:S01]  /*2100*/  @!P1 STS [R0], R3 ;  /* 0x0000000300009388 */ /* 0x0001e20000000800 */
[----:B------:R-:W-:Y:S06]  /*2110*/  BAR.SYNC.DEFER_BLOCKING 0x0 ;  /* 0x0000000000007b1d */ /* 0x000fec0000010000 */
[----:B------:R-:W-:Y:S05]  /*2120*/  @P0 EXIT ;  /* 0x000000000000094d */ /* 0x000fea0003800000 */
[----:B------:R-:W-:Y:S01]  /*2130*/  LDS R5, [R0] ;  /* 0x0000000000057984 */ /* 0x000fe20000000800 */
[----:B0-----:R-:W0:Y:S03]  /*2140*/  LDC.64 R2, c[0x0][0x380] ;  /* 0x0000e000ff027b82 */ /* 0x001e260000000a00 */
[----:B------:R-:W1:Y:S01]  /*2150*/  LDS R6, [R0+0x40] ;  /* 0x0000400000067984 */ /* 0x000e620000000800 */
[----:B0-----:R-:W-:-:S04]  /*2160*/  IMAD.WIDE.U32 R2, R4, 0x4, R2 ;  /* 0x0000000404027825 */ /* 0x001fc800078e0002 */
[----:B-1----:R-:W-:-:S05]  /*2170*/  FADD R5, R5, R6 ;  /* 0x0000000605057221 */ /* 0x002fca0000000000 */
[----:B------:R-:W-:Y:S01]  /*2180*/  STG.E desc[UR8][R2.64], R5 ;  /* 0x0000000502007986 */ /* 0x000fe2000c101908 */
[----:B------:R-:W-:Y:S05]  /*2190*/  EXIT ;  /* 0x000000000000794d */ /* 0x000fea0003800000 */
.L_x_24:
[----:B------:R-:W-:-:S00]  /*21a0*/  BRA `(.L_x_24) ;  /* 0xfffffffc00fc7947 */ /* 0x000fc0000383ffff */
[----:B------:R-:W-:-:S00]  /*21b0*/  NOP ;  /* 0x0000000000007918 */ /* 0x000fc00000000000 */
        /* <DEDUP_REMOVED lines=12> */
.L_x_25:


//--------------------- .nv.shared._Z9reductionPfii --------------------------
	.section	.nv.shared._Z9reductionPfii,"aw",@nobits
	.sectionflags	@""
	.align	4
.nv.shared._Z9reductionPfii:
	.zero		3072


//--------------------- .nv.shared.reserved.0     --------------------------
	.section	.nv.shared.reserved.0,"aw",@nobits
	.weak		__nv_reservedSMEM_offset_0_alias
	.size		__nv_reservedSMEM_offset_0_alias, 0, 64
	.other		__nv_reservedSMEM_offset_0_alias,@"STO_CUDA_RESERVED_SHARED STV_DEFAULT"
__nv_reservedSMEM_offset_0_alias:
	.zero		0
	.zero		64


//--------------------- .nv.constant0._Z9reductionPfii --------------------------
	.section	.nv.constant0._Z9reductionPfii,"a",@progbits
	.sectionflags	@""
	.align	4
.nv.constant0._Z9reductionPfii:
	.zero		912


//--------------------- SYMBOLS --------------------------

	.type		.nv.reservedSmem.offset0,@object
	.size		.nv.reservedSmem.offset0,0x4
	.type		.nv.reservedSmem.cap,@object
	.size		.nv.reservedSmem.cap,0x4
